//
// Generated by NVIDIA NVVM Compiler
//
// Compiler Build ID: CL-36424714
// Cuda compilation tools, release 13.0, V13.0.88
// Based on NVVM 20.0.0
//

.version 9.0
.target sm_100
.address_size 64

	// .globl	_Z12print_valuesPKiPKdPi
.extern .func  (.param .b32 func_retval0) vprintf
(
	.param .b64 vprintf_param_0,
	.param .b64 vprintf_param_1
)
;
.global .align 1 .b8 $str[19] = {73, 110, 116, 32, 37, 100, 44, 32, 100, 111, 117, 98, 108, 101, 32, 37, 102, 10};

.visible .entry _Z12print_valuesPKiPKdPi(
	.param .u64 .ptr .align 1 _Z12print_valuesPKiPKdPi_param_0,
	.param .u64 .ptr .align 1 _Z12print_valuesPKiPKdPi_param_1,
	.param .u64 .ptr .align 1 _Z12print_valuesPKiPKdPi_param_2
)
{
	.local .align 16 .b8 	__local_depot0[16];
	.reg .b64 	%SP;
	.reg .b64 	%SPL;
	.reg .pred 	%p<2>;
	.reg .b32 	%r<8>;
	.reg .b64 	%rd<16>;
	.reg .b64 	%fd<3>;

	mov.u64 	%SPL, __local_depot0;
	cvta.local.u64 	%SP, %SPL;
	ld.param.u64 	%rd1, [_Z12print_valuesPKiPKdPi_param_0];
	ld.param.u64 	%rd2, [_Z12print_valuesPKiPKdPi_param_1];
	ld.param.u64 	%rd3, [_Z12print_valuesPKiPKdPi_param_2];
	cvta.to.global.u64 	%rd4, %rd3;
	cvta.to.global.u64 	%rd5, %rd2;
	cvta.to.global.u64 	%rd6, %rd1;
	add.u64 	%rd7, %SP, 0;
	add.u64 	%rd8, %SPL, 0;
	mov.u32 	%r1, %tid.x;
	mul.wide.u32 	%rd9, %r1, 4;
	add.s64 	%rd10, %rd6, %rd9;
	ld.global.u32 	%r2, [%rd10];
	mul.wide.u32 	%rd11, %r1, 8;
	add.s64 	%rd12, %rd5, %rd11;
	ld.global.f64 	%fd1, [%rd12];
	st.local.u32 	[%rd8], %r2;
	st.local.f64 	[%rd8+8], %fd1;
	mov.u64 	%rd13, $str;
	cvta.global.u64 	%rd14, %rd13;
	{ // callseq 0, 0
	.param .b64 param0;
	st.param.b64 	[param0], %rd14;
	.param .b64 param1;
	st.param.b64 	[param1], %rd7;
	.param .b32 retval0;
	call.uni (retval0), 
	vprintf, 
	(
	param0, 
	param1
	);
	ld.param.b32 	%r3, [retval0];
	} // callseq 0
	ld.global.u32 	%r5, [%rd10];
	ld.global.f64 	%fd2, [%rd12];
	setp.gt.f64 	%p1, %fd2, 0d0000000000000000;
	selp.u32 	%r6, 1, 0, %p1;
	add.s32 	%r7, %r5, %r6;
	add.s64 	%rd15, %rd4, %rd9;
	st.global.u32 	[%rd15], %r7;
	ret;

}


// ===== COMPILED SASS (sm_100) =====

	.target	sm_100

	.elftype	@"ET_EXEC"


//--------------------- .note.nv.tkinfo           --------------------------
	.section	.note.nv.tkinfo,"",@"SHT_NOTE"
	.sectionflags	@"SHF_NOTE_NV_TKINFO"
	.tkinfo
        /*0018*/ 	.word	0x00000002
        /*0030*/ 	.string	""
        /*0030*/ 	.string	"ptxas"
        /*0030*/ 	.string	"Cuda compilation tools, release 13.0, V13.0.88"
        /*0030*/ 	.string	"Build cuda_13.0.r13.0/compiler.36424714_0"
        /*0030*/ 	.string	"-arch sm_100 -m 64 "



//--------------------- .note.nv.cuinfo           --------------------------
	.section	.note.nv.cuinfo,"",@"SHT_NOTE"
	.sectionflags	@"SHF_NOTE_NV_CUINFO"
        /*0018*/ 	.short	0x0002
        /*001a*/ 	.short	0x0064
        /*001c*/ 	.short	0x0082
	.zero		2


//--------------------- .nv.info                  --------------------------
	.section	.nv.info,"",@"SHT_CUDA_INFO"
	.align	4


	//----- nvinfo : EIATTR_REGCOUNT
	.align		4
        /*0000*/ 	.byte	0x04, 0x2f
        /*0002*/ 	.short	(.L_2 - .L_1)
	.align		4
.L_1:
        /*0004*/ 	.word	index@(_Z12print_valuesPKiPKdPi)
        /*0008*/ 	.word	0x0000001a


	//----- nvinfo : EIATTR_FRAME_SIZE
	.align		4
.L_2:
        /*000c*/ 	.byte	0x04, 0x11
        /*000e*/ 	.short	(.L_4 - .L_3)
	.align		4
.L_3:
        /*0010*/ 	.word	index@(_Z12print_valuesPKiPKdPi)
        /*0014*/ 	.word	0x00000010


	//----- nvinfo : EIATTR_MIN_STACK_SIZE
	.align		4
.L_4:
        /*0018*/ 	.byte	0x04, 0x12
        /*001a*/ 	.short	(.L_6 - .L_5)
	.align		4
.L_5:
        /*001c*/ 	.word	index@(_Z12print_valuesPKiPKdPi)
        /*0020*/ 	.word	0x00000010
.L_6:


//--------------------- .nv.compat                --------------------------
	.section	.nv.compat,"",@"SHT_CUDA_COMPAT_INFO"
	.align	4
        /*0000*/ 	.byte	0x02, 0x09, 0x00, 0x00, 0x02, 0x02, 0x01, 0x00, 0x02, 0x05, 0x05, 0x00, 0x03, 0x07, 0x01, 0x01
        /*0010*/ 	.byte	0x02, 0x03, 0x00, 0x00, 0x02, 0x06, 0x01, 0x00, 0x04, 0x0b, 0x08, 0x00, 0x01, 0x00, 0x00, 0x00
        /*0020*/ 	.byte	0x00, 0x00, 0x00, 0x00


//--------------------- .nv.info._Z12print_valuesPKiPKdPi --------------------------
	.section	.nv.info._Z12print_valuesPKiPKdPi,"",@"SHT_CUDA_INFO"
	.sectionflags	@""
	.align	4


	//----- nvinfo : EIATTR_CUDA_API_VERSION
	.align		4
        /*0000*/ 	.byte	0x04, 0x37
        /*0002*/ 	.short	(.L_8 - .L_7)
.L_7:
        /*0004*/ 	.word	0x00000082


	//----- nvinfo : EIATTR_KPARAM_INFO
	.align		4
.L_8:
        /*0008*/ 	.byte	0x04, 0x17
        /*000a*/ 	.short	(.L_10 - .L_9)
.L_9:
        /*000c*/ 	.word	0x00000000
        /*0010*/ 	.short	0x0002
        /*0012*/ 	.short	0x0010
        /*0014*/ 	.byte	0x00, 0xf5, 0x21, 0x00


	//----- nvinfo : EIATTR_KPARAM_INFO
	.align		4
.L_10:
        /*0018*/ 	.byte	0x04, 0x17
        /*001a*/ 	.short	(.L_12 - .L_11)
.L_11:
        /*001c*/ 	.word	0x00000000
        /*0020*/ 	.short	0x0001
        /*0022*/ 	.short	0x0008
        /*0024*/ 	.byte	0x00, 0xf5, 0x21, 0x00


	//----- nvinfo : EIATTR_KPARAM_INFO
	.align		4
.L_12:
        /*0028*/ 	.byte	0x04, 0x17
        /*002a*/ 	.short	(.L_14 - .L_13)
.L_13:
        /*002c*/ 	.word	0x00000000
        /*0030*/ 	.short	0x0000
        /*0032*/ 	.short	0x0000
        /*0034*/ 	.byte	0x00, 0xf5, 0x21, 0x00


	//----- nvinfo : EIATTR_SPARSE_MMA_MASK
	.align		4
.L_14:
        /*0038*/ 	.byte	0x03, 0x50
        /*003a*/ 	.short	0x0000


	//----- nvinfo : EIATTR_MAXREG_COUNT
	.align		4
        /*003c*/ 	.byte	0x03, 0x1b
        /*003e*/ 	.short	0x00ff


	//----- nvinfo : EIATTR_EXTERNS
	.align		4
        /*0040*/ 	.byte	0x04, 0x0f
        /*0042*/ 	.short	(.L_16 - .L_15)


	//   ....[0]....
	.align		4
.L_15:
        /*0044*/ 	.word	index@(vprintf)


	//----- nvinfo : EIATTR_MERCURY_ISA_VERSION
	.align		4
.L_16:
        /*0048*/ 	.byte	0x03, 0x5f
        /*004a*/ 	.short	0x0101


	//----- nvinfo : EIATTR_VRC_CTA_INIT_COUNT
	.align		4
        /*004c*/ 	.byte	0x02, 0x4a
	.zero		1
	.zero		1


	//----- nvinfo : EIATTR_SYSCALL_OFFSETS
	.align		4
        /*0050*/ 	.byte	0x04, 0x46
        /*0052*/ 	.short	(.L_18 - .L_17)


	//   ....[0]....
.L_17:
        /*0054*/ 	.word	0x00000160


	//----- nvinfo : EIATTR_EXIT_INSTR_OFFSETS
	.align		4
.L_18:
        /*0058*/ 	.byte	0x04, 0x1c
        /*005a*/ 	.short	(.L_20 - .L_19)


	//   ....[0]....
.L_19:
        /*005c*/ 	.word	0x000001f0


	//----- nvinfo : EIATTR_CBANK_PARAM_SIZE
	.align		4
.L_20:
        /*0060*/ 	.byte	0x03, 0x19
        /*0062*/ 	.short	0x0018


	//----- nvinfo : EIATTR_PARAM_CBANK
	.align		4
        /*0064*/ 	.byte	0x04, 0x0a
        /*0066*/ 	.short	(.L_22 - .L_21)
	.align		4
.L_21:
        /*0068*/ 	.word	index@(.nv.constant0._Z12print_valuesPKiPKdPi)
        /*006c*/ 	.short	0x0380
        /*006e*/ 	.short	0x0018


	//----- nvinfo : EIATTR_SW_WAR
	.align		4
.L_22:
        /*0070*/ 	.byte	0x04, 0x36
        /*0072*/ 	.short	(.L_24 - .L_23)
.L_23:
        /*0074*/ 	.word	0x00000008
.L_24:


//--------------------- .nv.callgraph             --------------------------
	.section	.nv.callgraph,"",@"SHT_CUDA_CALLGRAPH"
	.align	4
	.sectionentsize	8
	.align		4
        /*0000*/ 	.word	0x00000000
	.align		4
        /*0004*/ 	.word	0xffffffff
	.align		4
        /*0008*/ 	.word	index@(_Z12print_valuesPKiPKdPi)
	.align		4
        /*000c*/ 	.word	index@(vprintf)
	.align		4
        /*0010*/ 	.word	0x00000000
	.align		4
        /*0014*/ 	.word	0xfffffffe
	.align		4
        /*0018*/ 	.word	0x00000000
	.align		4
        /*001c*/ 	.word	0xfffffffd
	.align		4
        /*0020*/ 	.word	0x00000000
	.align		4
        /*0024*/ 	.word	0xfffffffc


//--------------------- .nv.constant4             --------------------------
	.section	.nv.constant4,"a",@progbits
	.align	8
	.align		8
.nv.constant4:
        /*0000*/ 	.dword	vprintf
	.align		8
        /*0008*/ 	.dword	$str


//--------------------- .text._Z12print_valuesPKiPKdPi --------------------------
	.section	.text._Z12print_valuesPKiPKdPi,"ax",@progbits
	.align	128
        .global         _Z12print_valuesPKiPKdPi
        .type           _Z12print_valuesPKiPKdPi,@function
        .size           _Z12print_valuesPKiPKdPi,(.L_x_2 - _Z12print_valuesPKiPKdPi)
        .other          _Z12print_valuesPKiPKdPi,@"STO_CUDA_ENTRY STV_DEFAULT"
_Z12print_valuesPKiPKdPi:
.text._Z12print_valuesPKiPKdPi:
[----:B------:R-:W0:Y:S01]  /*0000*/  LDC R1, c[0x0][0x37c] ;  /* 0x0000df00ff017b82 */ /* 0x000e220000000800 */
[----:B------:R-:W1:Y:S07]  /*0010*/  S2R R22, SR_TID.X ;  /* 0x0000000000167919 */ /* 0x000e6e0000002100 */
[----:B------:R-:W1:Y:S01]  /*0020*/  LDC.64 R16, c[0x0][0x388] ;  /* 0x0000e200ff107b82 */ /* 0x000e620000000a00 */
[----:B------:R-:W2:Y:S01]  /*0030*/  LDCU.64 UR36, c[0x0][0x358] ;  /* 0x00006b00ff2477ac */ /* 0x000ea20008000a00 */
[----:B0-----:R-:W-:-:S06]  /*0040*/  VIADD R1, R1, 0xfffffff0 ;  /* 0xfffffff001017836 */ /* 0x001fcc0000000000 */
[----:B------:R-:W0:Y:S01]  /*0050*/  LDC.64 R18, c[0x0][0x380] ;  /* 0x0000e000ff127b82 */ /* 0x000e220000000a00 */
[----:B------:R-:W3:Y:S01]  /*0060*/  LDCU UR4, c[0x0][0x2f8] ;  /* 0x00005f00ff0477ac */ /* 0x000ee20008000800 */
[----:B------:R-:W4:Y:S01]  /*0070*/  LDCU.64 UR6, c[0x4][0x8] ;  /* 0x01000100ff0677ac */ /* 0x000f220008000a00 */
[----:B-1----:R-:W-:-:S04]  /*0080*/  IMAD.WIDE.U32 R16, R22, 0x8, R16 ;  /* 0x0000000816107825 */ /* 0x002fc800078e0010 */
[----:B0-----:R-:W-:Y:S01]  /*0090*/  IMAD.WIDE.U32 R18, R22, 0x4, R18 ;  /* 0x0000000416127825 */ /* 0x001fe200078e0012 */
[----:B--2---:R-:W2:Y:S04]  /*00a0*/  LDG.E.64 R2, desc[UR36][R16.64] ;  /* 0x0000002410027981 */ /* 0x004ea8000c1e1b00 */
[----:B------:R-:W5:Y:S01]  /*00b0*/  LDG.E R0, desc[UR36][R18.64] ;  /* 0x0000002412007981 */ /* 0x000f62000c1e1900 */
[----:B------:R-:W-:Y:S01]  /*00c0*/  MOV R8, 0x0 ;  /* 0x0000000000087802 */ /* 0x000fe20000000f00 */
[----:B------:R-:W0:Y:S01]  /*00d0*/  LDCU UR5, c[0x0][0x2fc] ;  /* 0x00005f80ff0577ac */ /* 0x000e220008000800 */
[----:B---3--:R-:W-:Y:S01]  /*00e0*/  IADD3 R6, P0, PT, R1, UR4, RZ ;  /* 0x0000000401067c10 */ /* 0x008fe2000ff1e0ff */
[----:B----4-:R-:W-:Y:S01]  /*00f0*/  IMAD.U32 R4, RZ, RZ, UR6 ;  /* 0x00000006ff047e24 */ /* 0x010fe2000f8e00ff */
[----:B------:R-:W-:-:S02]  /*0100*/  MOV R5, UR7 ;  /* 0x0000000700057c02 */ /* 0x000fc40008000f00 */
[----:B------:R-:W1:Y:S01]  /*0110*/  LDC.64 R8, c[0x4][R8] ;  /* 0x0100000008087b82 */ /* 0x000e620000000a00 */
[----:B0-----:R-:W-:Y:S01]  /*0120*/  IMAD.X R7, RZ, RZ, UR5, P0 ;  /* 0x00000005ff077e24 */ /* 0x001fe200080e06ff */
[----:B--2---:R0:W-:Y:S04]  /*0130*/  STL.64 [R1+0x8], R2 ;  /* 0x0000080201007387 */ /* 0x0041e80000100a00 */
[----:B-1---5:R0:W-:Y:S03]  /*0140*/  STL [R1], R0 ;  /* 0x0000000001007387 */ /* 0x0221e60000100800 */
[----:B------:R-:W-:-:S07]  /*0150*/  LEPC R20, `(.L_x_0) ;  /* 0x000000001014794e */ /* 0x000fce0000000000 */
[----:B0-----:R-:W-:Y:S05]  /*0160*/  CALL.ABS.NOINC R8 ;  /* 0x0000000008007343 */ /* 0x001fea0003c00000 */
.L_x_0:
[----:B------:R-:W2:Y:S01]  /*0170*/  LDG.E.64 R16, desc[UR36][R16.64] ;  /* 0x0000002410107981 */ /* 0x000ea2000c1e1b00 */
[----:B------:R-:W0:Y:S03]  /*0180*/  LDC.64 R2, c[0x0][0x390] ;  /* 0x0000e400ff027b82 */ /* 0x000e260000000a00 */
[----:B------:R-:W3:Y:S01]  /*0190*/  LDG.E R18, desc[UR36][R18.64] ;  /* 0x0000002412127981 */ /* 0x000ee2000c1e1900 */
[----:B0-----:R-:W-:Y:S01]  /*01a0*/  IMAD.WIDE.U32 R22, R22, 0x4, R2 ;  /* 0x0000000416167825 */ /* 0x001fe200078e0002 */
[----:B--2---:R-:W-:Y:S01]  /*01b0*/  DSETP.GT.AND P0, PT, R16, RZ, PT ;  /* 0x000000ff1000722a */ /* 0x004fe20003f04000 */
[----:B---3--:R-:W-:-:S13]  /*01c0*/  IADD3 R5, PT, PT, R18, 0x1, RZ ;  /* 0x0000000112057810 */ /* 0x008fda0007ffe0ff */
[----:B------:R-:W-:-:S05]  /*01d0*/  @!P0 IADD3 R5, PT, PT, R18, RZ, RZ ;  /* 0x000000ff12058210 */ /* 0x000fca0007ffe0ff */
[----:B------:R-:W-:Y:S01]  /*01e0*/  STG.E desc[UR36][R22.64], R5 ;  /* 0x0000000516007986 */ /* 0x000fe2000c101924 */
[----:B------:R-:W-:Y:S05]  /*01f0*/  EXIT ;  /* 0x000000000000794d */ /* 0x000fea0003800000 */
.L_x_1:
[----:B------:R-:W-:-:S00]  /*0200*/  BRA `(.L_x_1) ;  /* 0xfffffffc00fc7947 */ /* 0x000fc0000383ffff */
[----:B------:R-:W-:-:S00]  /*0210*/  NOP ;  /* 0x0000000000007918 */ /* 0x000fc00000000000 */
        /* <DEDUP_REMOVED lines=14> */
.L_x_2:


//--------------------- .nv.global.init           --------------------------
	.section	.nv.global.init,"aw",@progbits
.nv.global.init:
	.type		$str,@object
	.size		$str,(.L_0 - $str)
$str:
        /*0000*/ 	.byte	0x49, 0x6e, 0x74, 0x20, 0x25, 0x64, 0x2c, 0x20, 0x64, 0x6f, 0x75, 0x62, 0x6c, 0x65, 0x20, 0x25
        /*0010*/ 	.byte	0x66, 0x0a, 0x00
.L_0:


//--------------------- .nv.shared.reserved.0     --------------------------
	.section	.nv.shared.reserved.0,"aw",@nobits
	.weak		__nv_reservedSMEM_offset_0_alias
	.size		__nv_reservedSMEM_offset_0_alias, 0, 64
	.other		__nv_reservedSMEM_offset_0_alias,@"STO_CUDA_RESERVED_SHARED STV_DEFAULT"
__nv_reservedSMEM_offset_0_alias:
	.zero		0
	.zero		64


//--------------------- .nv.constant0._Z12print_valuesPKiPKdPi --------------------------
	.section	.nv.constant0._Z12print_valuesPKiPKdPi,"a",@progbits
	.sectionflags	@""
	.align	4
.nv.constant0._Z12print_valuesPKiPKdPi:
	.zero		920


//--------------------- SYMBOLS --------------------------

	.type		.nv.reservedSmem.offset0,@object
	.size		.nv.reservedSmem.offset0,0x4
	.type		vprintf,@function
